	.headerflags	@"EF_CUDA_TEXMODE_UNIFIED EF_CUDA_64BIT_ADDRESS EF_CUDA_ACCELERATORS EF_CUDA_SM90 EF_CUDA_VIRTUAL_SM(EF_CUDA_SM90)"
	.elftype	@"ET_EXEC"


//--------------------- .nv.info                  --------------------------
	.section	.nv.info,"",@"SHT_CUDA_INFO"
	.align	4


	//----- nvinfo : EIATTR_REGCOUNT
	.align		4
        /*0000*/ 	.byte	0x04, 0x2f
        /*0002*/ 	.short	(.L_3 - .L_2)
	.align		4
.L_2:
        /*0004*/ 	.word	index@(triton_poi_fused__native_batch_norm_legit_no_training_leaky_relu_6)
        /*0008*/ 	.word	0x00000020


	//----- nvinfo : EIATTR_MIN_STACK_SIZE
	.align		4
.L_3:
        /*000c*/ 	.byte	0x04, 0x12
        /*000e*/ 	.short	(.L_5 - .L_4)
	.align		4
.L_4:
        /*0010*/ 	.word	index@(triton_poi_fused__native_batch_norm_legit_no_training_leaky_relu_6)
        /*0014*/ 	.word	0x00000000


	//----- nvinfo : EIATTR_FRAME_SIZE
	.align		4
.L_5:
        /*0018*/ 	.byte	0x04, 0x11
        /*001a*/ 	.short	(.L_7 - .L_6)
	.align		4
.L_6:
        /*001c*/ 	.word	index@(triton_poi_fused__native_batch_norm_legit_no_training_leaky_relu_6)
        /*0020*/ 	.word	0x00000000


	//----- nvinfo : EIATTR_MIN_STACK_SIZE
	.align		4
.L_7:
        /*0024*/ 	.byte	0x04, 0x12
        /*0026*/ 	.short	(.L_9 - .L_8)
	.align		4
.L_8:
        /*0028*/ 	.word	index@(triton_poi_fused__native_batch_norm_legit_no_training_leaky_relu_6)
        /*002c*/ 	.word	0x00000000
.L_9:


//--------------------- .nv.info.triton_poi_fused__native_batch_norm_legit_no_training_leaky_relu_6 --------------------------
	.section	.nv.info.triton_poi_fused__native_batch_norm_legit_no_training_leaky_relu_6,"",@"SHT_CUDA_INFO"
	.sectionflags	@""
	.align	4


	//----- nvinfo : EIATTR_CUDA_API_VERSION
	.align		4
        /*0000*/ 	.byte	0x04, 0x37
        /*0002*/ 	.short	(.L_11 - .L_10)
.L_10:
        /*0004*/ 	.word	0x0000007c


	//----- nvinfo : EIATTR_KPARAM_INFO
	.align		4
.L_11:
        /*0008*/ 	.byte	0x04, 0x17
        /*000a*/ 	.short	(.L_13 - .L_12)
.L_12:
        /*000c*/ 	.word	0x00000000
        /*0010*/ 	.short	0x0006
        /*0012*/ 	.short	0x0030
        /*0014*/ 	.byte	0x00, 0xf0, 0x11, 0x00


	//----- nvinfo : EIATTR_KPARAM_INFO
	.align		4
.L_13:
        /*0018*/ 	.byte	0x04, 0x17
        /*001a*/ 	.short	(.L_15 - .L_14)
.L_14:
        /*001c*/ 	.word	0x00000000
        /*0020*/ 	.short	0x0005
        /*0022*/ 	.short	0x0028
        /*0024*/ 	.byte	0x00, 0xf4, 0x21, 0x00


	//----- nvinfo : EIATTR_KPARAM_INFO
	.align		4
.L_15:
        /*0028*/ 	.byte	0x04, 0x17
        /*002a*/ 	.short	(.L_17 - .L_16)
.L_16:
        /*002c*/ 	.word	0x00000000
        /*0030*/ 	.short	0x0004
        /*0032*/ 	.short	0x0020
        /*0034*/ 	.byte	0x00, 0xf4, 0x21, 0x00


	//----- nvinfo : EIATTR_KPARAM_INFO
	.align		4
.L_17:
        /*0038*/ 	.byte	0x04, 0x17
        /*003a*/ 	.short	(.L_19 - .L_18)
.L_18:
        /*003c*/ 	.word	0x00000000
        /*0040*/ 	.short	0x0003
        /*0042*/ 	.short	0x0018
        /*0044*/ 	.byte	0x00, 0xf4, 0x21, 0x00


	//----- nvinfo : EIATTR_KPARAM_INFO
	.align		4
.L_19:
        /*0048*/ 	.byte	0x04, 0x17
        /*004a*/ 	.short	(.L_21 - .L_20)
.L_20:
        /*004c*/ 	.word	0x00000000
        /*0050*/ 	.short	0x0002
        /*0052*/ 	.short	0x0010
        /*0054*/ 	.byte	0x00, 0xf4, 0x21, 0x00


	//----- nvinfo : EIATTR_KPARAM_INFO
	.align		4
.L_21:
        /*0058*/ 	.byte	0x04, 0x17
        /*005a*/ 	.short	(.L_23 - .L_22)
.L_22:
        /*005c*/ 	.word	0x00000000
        /*0060*/ 	.short	0x0001
        /*0062*/ 	.short	0x0008
        /*0064*/ 	.byte	0x00, 0xf4, 0x21, 0x00


	//----- nvinfo : EIATTR_KPARAM_INFO
	.align		4
.L_23:
        /*0068*/ 	.byte	0x04, 0x17
        /*006a*/ 	.short	(.L_25 - .L_24)
.L_24:
        /*006c*/ 	.word	0x00000000
        /*0070*/ 	.short	0x0000
        /*0072*/ 	.short	0x0000
        /*0074*/ 	.byte	0x00, 0xf4, 0x21, 0x00


	//----- nvinfo : EIATTR_SPARSE_MMA_MASK
	.align		4
.L_25:
        /*0078*/ 	.byte	0x03, 0x50
        /*007a*/ 	.short	0x0000


	//----- nvinfo : EIATTR_MAXREG_COUNT
	.align		4
        /*007c*/ 	.byte	0x03, 0x1b
        /*007e*/ 	.short	0x00ff


	//----- nvinfo : EIATTR_EXIT_INSTR_OFFSETS
	.align		4
        /*0080*/ 	.byte	0x04, 0x1c
        /*0082*/ 	.short	(.L_27 - .L_26)


	//   ....[0]....
.L_26:
        /*0084*/ 	.word	0x00000650


	//   ....[1]....
        /*0088*/ 	.word	0x00000670


	//----- nvinfo : EIATTR_REQNTID
	.align		4
.L_27:
        /*008c*/ 	.byte	0x04, 0x10
        /*008e*/ 	.short	(.L_29 - .L_28)
.L_28:
        /*0090*/ 	.word	0x00000080
        /*0094*/ 	.word	0x00000001
        /*0098*/ 	.word	0x00000001


	//----- nvinfo : EIATTR_CBANK_PARAM_SIZE
	.align		4
.L_29:
        /*009c*/ 	.byte	0x03, 0x19
        /*009e*/ 	.short	0x0034


	//----- nvinfo : EIATTR_PARAM_CBANK
	.align		4
        /*00a0*/ 	.byte	0x04, 0x0a
        /*00a2*/ 	.short	(.L_31 - .L_30)
	.align		4
.L_30:
        /*00a4*/ 	.word	index@(.nv.constant0.triton_poi_fused__native_batch_norm_legit_no_training_leaky_relu_6)
        /*00a8*/ 	.short	0x0210
        /*00aa*/ 	.short	0x0034


	//----- nvinfo : EIATTR_SW_WAR
	.align		4
.L_31:
        /*00ac*/ 	.byte	0x04, 0x36
        /*00ae*/ 	.short	(.L_33 - .L_32)
.L_32:
        /*00b0*/ 	.word	0x00000008
.L_33:


//--------------------- .nv.callgraph             --------------------------
	.section	.nv.callgraph,"",@"SHT_CUDA_CALLGRAPH"
	.align	4
	.sectionentsize	8
	.align		4
        /*0000*/ 	.word	0x00000000
	.align		4
        /*0004*/ 	.word	0xffffffff
	.align		4
        /*0008*/ 	.word	0x00000000
	.align		4
        /*000c*/ 	.word	0xfffffffe
	.align		4
        /*0010*/ 	.word	0x00000000
	.align		4
        /*0014*/ 	.word	0xfffffffd
	.align		4
        /*0018*/ 	.word	0x00000000
	.align		4
        /*001c*/ 	.word	0xfffffffc


//--------------------- .nv.constant4             --------------------------
	.section	.nv.constant4,"a",@progbits
	.align	8
	.align		8
.nv.constant4:
        /*0000*/ 	.dword	_$_str
	.align		8
        /*0008*/ 	.dword	_$_str_$_2


//--------------------- .text.triton_poi_fused__native_batch_norm_legit_no_training_leaky_relu_6 --------------------------
	.section	.text.triton_poi_fused__native_batch_norm_legit_no_training_leaky_relu_6,"ax",@progbits
	.align	128
        .global         triton_poi_fused__native_batch_norm_legit_no_training_leaky_relu_6
        .type           triton_poi_fused__native_batch_norm_legit_no_training_leaky_relu_6,@function
        .size           triton_poi_fused__native_batch_norm_legit_no_training_leaky_relu_6,(.L_x_1 - triton_poi_fused__native_batch_norm_legit_no_training_leaky_relu_6)
        .other          triton_poi_fused__native_batch_norm_legit_no_training_leaky_relu_6,@"STO_CUDA_ENTRY STV_DEFAULT"
triton_poi_fused__native_batch_norm_legit_no_training_leaky_relu_6:
.text.triton_poi_fused__native_batch_norm_legit_no_training_leaky_relu_6:
[----:B------:R-:W0:Y:S01]  /*0000*/  LDC R1, c[0x0][0x28] ;  /* 0x00000a00ff017b82 */ /* 0x000e220000000800 */
[----:B------:R-:W1:Y:S07]  /*0010*/  S2R R0, SR_TID.X ;  /* 0x0000000000007919 */ /* 0x000e6e0000002100 */
[----:B------:R-:W2:Y:S01]  /*0020*/  LDC.64 R2, c[0x0][0x228] ;  /* 0x00008a00ff027b82 */ /* 0x000ea20000000a00 */
[----:B------:R-:W-:Y:S02]  /*0030*/  CS2R R20, SRZ ;  /* 0x0000000000147805 */ /* 0x000fe4000001ff00 */
[----:B------:R-:W-:Y:S01]  /*0040*/  CS2R R22, SRZ ;  /* 0x0000000000167805 */ /* 0x000fe2000001ff00 */
[----:B------:R-:W3:Y:S01]  /*0050*/  S2R R7, SR_CTAID.X ;  /* 0x0000000000077919 */ /* 0x000ee20000002500 */
[----:B------:R-:W-:-:S03]  /*0060*/  ULDC.64 UR4, c[0x0][0x208] ;  /* 0x0000820000047ab9 */ /* 0x000fc60000000a00 */
[----:B------:R-:W4:Y:S08]  /*0070*/  LDC.64 R24, c[0x0][0x218] ;  /* 0x00008600ff187b82 */ /* 0x000f300000000a00 */
[----:B------:R-:W5:Y:S08]  /*0080*/  LDC.64 R26, c[0x0][0x220] ;  /* 0x00008800ff1a7b82 */ /* 0x000f700000000a00 */
[----:B------:R-:W4:Y:S01]  /*0090*/  LDC.64 R8, c[0x0][0x230] ;  /* 0x00008c00ff087b82 */ /* 0x000f220000000a00 */
[----:B-1----:R-:W-:-:S02]  /*00a0*/  SHF.L.U32 R0, R0, 0x2, RZ ;  /* 0x0000000200007819 */ /* 0x002fc400000006ff */
[----:B---3--:R-:W-:Y:S02]  /*00b0*/  SHF.R.S32.HI R5, RZ, 0x16, R7 ;  /* 0x00000016ff057819 */ /* 0x008fe40000011407 */
[----:B------:R-:W-:Y:S02]  /*00c0*/  LOP3.LUT R0, R0, 0x1fc, RZ, 0xc0, !PT ;  /* 0x000001fc00007812 */ /* 0x000fe400078ec0ff */
[----:B------:R-:W-:Y:S02]  /*00d0*/  SGXT R5, R5, 0x1 ;  /* 0x000000010505781a */ /* 0x000fe40000000200 */
[----:B------:R-:W-:Y:S02]  /*00e0*/  LEA R0, R7, R0, 0x9 ;  /* 0x0000000007007211 */ /* 0x000fe400078e48ff */
[----:B------:R-:W1:Y:S02]  /*00f0*/  LDC.64 R6, c[0x0][0x238] ;  /* 0x00008e00ff067b82 */ /* 0x000e640000000a00 */
[----:B------:R-:W-:-:S02]  /*0100*/  LEA.HI R5, R5, R0, RZ, 0x8 ;  /* 0x0000000005057211 */ /* 0x000fc400078f40ff */
[----:B------:R-:W-:Y:S02]  /*0110*/  ISETP.GE.AND P0, PT, R0, 0xc400, PT ;  /* 0x0000c4000000780c */ /* 0x000fe40003f06270 */
[----:B------:R-:W-:-:S04]  /*0120*/  LOP3.LUT R5, R5, 0xffffff00, RZ, 0xc0, !PT ;  /* 0xffffff0005057812 */ /* 0x000fc800078ec0ff */
[----:B------:R-:W-:-:S05]  /*0130*/  IADD3 R4, R0, -R5, RZ ;  /* 0x8000000500047210 */ /* 0x000fca0007ffe0ff */
[----:B--2---:R-:W-:-:S05]  /*0140*/  IMAD.WIDE R2, R4, 0x4, R2 ;  /* 0x0000000404027825 */ /* 0x004fca00078e0202 */
[----:B------:R2:W3:Y:S01]  /*0150*/  @!P0 LDG.E.EL.128 R20, desc[UR4][R2.64] ;  /* 0x0000000402148981 */ /* 0x0004e2000c2e1d00 */
[----:B------:R-:W-:Y:S02]  /*0160*/  CS2R R12, SRZ ;  /* 0x00000000000c7805 */ /* 0x000fe4000001ff00 */
[----:B------:R-:W-:Y:S02]  /*0170*/  CS2R R14, SRZ ;  /* 0x00000000000e7805 */ /* 0x000fe4000001ff00 */
[----:B------:R-:W-:Y:S02]  /*0180*/  CS2R R16, SRZ ;  /* 0x0000000000107805 */ /* 0x000fe4000001ff00 */
[----:B------:R-:W-:Y:S01]  /*0190*/  CS2R R18, SRZ ;  /* 0x0000000000127805 */ /* 0x000fe2000001ff00 */
[----:B----4-:R-:W-:-:S04]  /*01a0*/  IMAD.WIDE R24, R0, 0x4, R24 ;  /* 0x0000000400187825 */ /* 0x010fc800078e0218 */
[C---:B-----5:R-:W-:Y:S01]  /*01b0*/  IMAD.WIDE R26, R4.reuse, 0x4, R26 ;  /* 0x00000004041a7825 */ /* 0x060fe200078e021a */
[----:B------:R3:W4:Y:S04]  /*01c0*/  @!P0 LDG.E.128 R12, desc[UR4][R24.64] ;  /* 0x00000004180c8981 */ /* 0x000728000c1e1d00 */
[----:B------:R5:W4:Y:S01]  /*01d0*/  @!P0 LDG.E.EL.128 R16, desc[UR4][R26.64] ;  /* 0x000000041a108981 */ /* 0x000b22000c2e1d00 */
[C---:B0-2---:R-:W-:Y:S01]  /*01e0*/  IMAD.WIDE R2, R4.reuse, 0x4, R8 ;  /* 0x0000000404027825 */ /* 0x045fe200078e0208 */
[----:B------:R-:W-:Y:S02]  /*01f0*/  CS2R R8, SRZ ;  /* 0x0000000000087805 */ /* 0x000fe4000001ff00 */
[----:B------:R-:W-:Y:S01]  /*0200*/  CS2R R10, SRZ ;  /* 0x00000000000a7805 */ /* 0x000fe2000001ff00 */
[----:B-1----:R-:W-:Y:S01]  /*0210*/  IMAD.WIDE R28, R4, 0x4, R6 ;  /* 0x00000004041c7825 */ /* 0x002fe200078e0206 */
[----:B------:R-:W-:-:S02]  /*0220*/  CS2R R4, SRZ ;  /* 0x0000000000047805 */ /* 0x000fc4000001ff00 */
[----:B------:R-:W-:Y:S02]  /*0230*/  CS2R R6, SRZ ;  /* 0x0000000000067805 */ /* 0x000fe4000001ff00 */
[----:B------:R0:W2:Y:S04]  /*0240*/  @!P0 LDG.E.EL.128 R8, desc[UR4][R2.64] ;  /* 0x0000000402088981 */ /* 0x0000a8000c2e1d00 */
[----:B------:R-:W2:Y:S01]  /*0250*/  @!P0 LDG.E.EL.128 R4, desc[UR4][R28.64] ;  /* 0x000000041c048981 */ /* 0x000ea2000c2e1d00 */
[----:B---3--:R-:W-:Y:S01]  /*0260*/  FADD R24, R21, 9.9999997473787516356e-06 ;  /* 0x3727c5ac15187421 */ /* 0x008fe20000000000 */
[----:B------:R-:W-:Y:S01]  /*0270*/  FADD R22, R22, 9.9999997473787516356e-06 ;  /* 0x3727c5ac16167421 */ /* 0x000fe20000000000 */
[----:B------:R-:W-:Y:S01]  /*0280*/  FADD R23, R23, 9.9999997473787516356e-06 ;  /* 0x3727c5ac17177421 */ /* 0x000fe20000000000 */
[----:B------:R-:W-:Y:S01]  /*0290*/  FADD R21, R20, 9.9999997473787516356e-06 ;  /* 0x3727c5ac14157421 */ /* 0x000fe20000000000 */
[----:B------:R-:W-:Y:S01]  /*02a0*/  HFMA2.MMA R20, -RZ, RZ, 1.625, 0 ;  /* 0x3e800000ff147435 */ /* 0x000fe200000001ff */
[----:B-----5:R-:W1:Y:S08]  /*02b0*/  MUFU.SQRT R26, R22 ;  /* 0x00000016001a7308 */ /* 0x020e700000002000 */
[----:B------:R-:W3:Y:S01]  /*02c0*/  MUFU.SQRT R24, R24 ;  /* 0x0000001800187308 */ /* 0x000ee20000002000 */
[----:B----4-:R-:W-:Y:S01]  /*02d0*/  FADD R16, -R16, R12 ;  /* 0x0000000c10107221 */ /* 0x010fe20000000100 */
[----:B------:R-:W-:Y:S01]  /*02e0*/  FADD R14, -R18, R14 ;  /* 0x0000000e120e7221 */ /* 0x000fe20000000100 */
[----:B------:R-:W-:Y:S01]  /*02f0*/  FADD R17, -R17, R13 ;  /* 0x0000000d11117221 */ /* 0x000fe20000000100 */
[----:B------:R-:W-:Y:S01]  /*0300*/  FADD R18, -R19, R15 ;  /* 0x0000000f13127221 */ /* 0x000fe20000000100 */
[----:B-1----:R-:W-:-:S03]  /*0310*/  FSETP.GT.AND P2, PT, R26, 8.50705917302346158658e+37, PT ;  /* 0x7e8000001a00780b */ /* 0x002fc60003f44000 */
[----:B------:R-:W1:Y:S01]  /*0320*/  MUFU.SQRT R23, R23 ;  /* 0x0000001700177308 */ /* 0x000e620000002000 */
[----:B------:R-:W-:Y:S02]  /*0330*/  FSETP.GEU.AND P3, PT, R26, 1.175494350822287508e-38, PT ;  /* 0x008000001a00780b */ /* 0x000fe40003f6e000 */
[----:B---3--:R-:W-:-:S05]  /*0340*/  FSETP.GT.AND P6, PT, R24, 8.50705917302346158658e+37, PT ;  /* 0x7e8000001800780b */ /* 0x008fca0003fc4000 */
[----:B------:R3:W4:Y:S01]  /*0350*/  MUFU.SQRT R25, R21 ;  /* 0x0000001500197308 */ /* 0x0007220000002000 */
[----:B------:R-:W-:Y:S02]  /*0360*/  FSETP.GEU.AND P1, PT, R24, 1.175494350822287508e-38, PT ;  /* 0x008000001800780b */ /* 0x000fe40003f2e000 */
[----:B0-----:R-:W-:Y:S01]  /*0370*/  FSEL R2, R20, 1, P6 ;  /* 0x3f80000014027808 */ /* 0x001fe20003000000 */
[----:B------:R-:W-:Y:S01]  /*0380*/  @P2 FMUL R26, R26, 0.25 ;  /* 0x3e8000001a1a2820 */ /* 0x000fe20000400000 */
[----:B-1----:R-:W-:-:S03]  /*0390*/  FSETP.GT.AND P4, PT, R23, 8.50705917302346158658e+37, PT ;  /* 0x7e8000001700780b */ /* 0x002fc60003f84000 */
[----:B------:R-:W-:Y:S01]  /*03a0*/  @!P3 FMUL R26, R26, 16777216 ;  /* 0x4b8000001a1ab820 */ /* 0x000fe20000400000 */
[----:B------:R-:W-:Y:S02]  /*03b0*/  FSETP.GEU.AND P5, PT, R23, 1.175494350822287508e-38, PT ;  /* 0x008000001700780b */ /* 0x000fe40003fae000 */
[----:B---3--:R-:W-:Y:S01]  /*03c0*/  FSEL R21, R20, 1, P2 ;  /* 0x3f80000014157808 */ /* 0x008fe20001000000 */
[----:B------:R-:W-:Y:S01]  /*03d0*/  @P6 FMUL R24, R24, 0.25 ;  /* 0x3e80000018186820 */ /* 0x000fe20000400000 */
[----:B------:R-:W-:Y:S01]  /*03e0*/  FSEL R12, R20, 1, P4 ;  /* 0x3f800000140c7808 */ /* 0x000fe20002000000 */
[----:B------:R-:W0:Y:S01]  /*03f0*/  MUFU.RCP R26, R26 ;  /* 0x0000001a001a7308 */ /* 0x000e220000001000 */
[C---:B----4-:R-:W-:Y:S01]  /*0400*/  FSETP.GT.AND P6, PT, R25.reuse, 8.50705917302346158658e+37, PT ;  /* 0x7e8000001900780b */ /* 0x050fe20003fc4000 */
[----:B------:R-:W-:Y:S01]  /*0410*/  @!P1 FMUL R24, R24, 16777216 ;  /* 0x4b80000018189820 */ /* 0x000fe20000400000 */
[----:B------:R-:W-:Y:S01]  /*0420*/  FSETP.GEU.AND P2, PT, R25, 1.175494350822287508e-38, PT ;  /* 0x008000001900780b */ /* 0x000fe20003f4e000 */
[----:B------:R-:W-:Y:S01]  /*0430*/  @!P3 FMUL R21, R21, 16777216 ;  /* 0x4b8000001515b820 */ /* 0x000fe20000400000 */
[----:B------:R-:W-:Y:S01]  /*0440*/  FSEL R27, R20, 1, P6 ;  /* 0x3f800000141b7808 */ /* 0x000fe20003000000 */
[----:B------:R-:W-:Y:S01]  /*0450*/  @P4 FMUL R23, R23, 0.25 ;  /* 0x3e80000017174820 */ /* 0x000fe20000400000 */
[----:B------:R-:W-:Y:S01]  /*0460*/  @!P1 FMUL R2, R2, 16777216 ;  /* 0x4b80000002029820 */ /* 0x000fe20000400000 */
[----:B------:R-:W1:Y:S01]  /*0470*/  MUFU.RCP R3, R24 ;  /* 0x0000001800037308 */ /* 0x000e620000001000 */
[----:B------:R-:W-:Y:S01]  /*0480*/  @!P5 FMUL R12, R12, 16777216 ;  /* 0x4b8000000c0cd820 */ /* 0x000fe20000400000 */
[----:B------:R-:W-:-:S04]  /*0490*/  @!P5 FMUL R23, R23, 16777216 ;  /* 0x4b8000001717d820 */ /* 0x000fc80000400000 */
[----:B------:R-:W-:Y:S01]  /*04a0*/  @P6 FMUL R25, R25, 0.25 ;  /* 0x3e80000019196820 */ /* 0x000fe20000400000 */
[----:B0-----:R-:W-:Y:S01]  /*04b0*/  FMUL R21, R26, R21 ;  /* 0x000000151a157220 */ /* 0x001fe20000400000 */
[----:B------:R-:W0:Y:S01]  /*04c0*/  MUFU.RCP R23, R23 ;  /* 0x0000001700177308 */ /* 0x000e220000001000 */
[----:B------:R-:W-:Y:S01]  /*04d0*/  @!P2 FMUL R27, R27, 16777216 ;  /* 0x4b8000001b1ba820 */ /* 0x000fe20000400000 */
[----:B------:R-:W-:Y:S01]  /*04e0*/  @!P2 FMUL R25, R25, 16777216 ;  /* 0x4b8000001919a820 */ /* 0x000fe20000400000 */
[----:B------:R-:W-:Y:S01]  /*04f0*/  FMUL R21, R21, R14 ;  /* 0x0000000e15157220 */ /* 0x000fe20000400000 */
[----:B-1----:R-:W-:-:S04]  /*0500*/  FMUL R2, R3, R2 ;  /* 0x0000000203027220 */ /* 0x002fc80000400000 */
[----:B------:R-:W1:Y:S01]  /*0510*/  MUFU.RCP R22, R25 ;  /* 0x0000001900167308 */ /* 0x000e620000001000 */
[----:B--2---:R-:W-:Y:S01]  /*0520*/  FFMA R6, R21, R10, R6 ;  /* 0x0000000a15067223 */ /* 0x004fe20000000006 */
[----:B------:R-:W-:-:S04]  /*0530*/  FMUL R2, R2, R17 ;  /* 0x0000001102027220 */ /* 0x000fc80000400000 */
[----:B------:R-:W-:Y:S01]  /*0540*/  FSETP.GT.AND P2, PT, R6, RZ, PT ;  /* 0x000000ff0600720b */ /* 0x000fe20003f44000 */
[----:B0-----:R-:W-:Y:S01]  /*0550*/  FMUL R23, R23, R12 ;  /* 0x0000000c17177220 */ /* 0x001fe20000400000 */
[----:B------:R-:W-:Y:S01]  /*0560*/  FFMA R5, R2, R9, R5 ;  /* 0x0000000902057223 */ /* 0x000fe20000000005 */
[----:B------:R-:W0:Y:S02]  /*0570*/  LDC.64 R12, c[0x0][0x210] ;  /* 0x00008400ff0c7b82 */ /* 0x000e240000000a00 */
[----:B------:R-:W-:Y:S02]  /*0580*/  FMUL R18, R23, R18 ;  /* 0x0000001217127220 */ /* 0x000fe40000400000 */
[----:B------:R-:W-:Y:S01]  /*0590*/  FSETP.GT.AND P3, PT, R5, RZ, PT ;  /* 0x000000ff0500720b */ /* 0x000fe20003f64000 */
[----:B-1----:R-:W-:Y:S01]  /*05a0*/  FMUL R27, R22, R27 ;  /* 0x0000001b161b7220 */ /* 0x002fe20000400000 */
[----:B------:R-:W-:-:S03]  /*05b0*/  FFMA R7, R18, R11, R7 ;  /* 0x0000000b12077223 */ /* 0x000fc60000000007 */
[----:B------:R-:W-:Y:S01]  /*05c0*/  FMUL R27, R27, R16 ;  /* 0x000000101b1b7220 */ /* 0x000fe20000400000 */
[----:B------:R-:W-:Y:S01]  /*05d0*/  @!P2 FMUL R6, R6, 0.0099999997764825820923 ;  /* 0x3c23d70a0606a820 */ /* 0x000fe20000400000 */
[----:B------:R-:W-:Y:S02]  /*05e0*/  FSETP.GT.AND P1, PT, R7, RZ, PT ;  /* 0x000000ff0700720b */ /* 0x000fe40003f24000 */
[----:B------:R-:W-:-:S04]  /*05f0*/  FFMA R4, R27, R8, R4 ;  /* 0x000000081b047223 */ /* 0x000fc80000000004 */
[----:B------:R-:W-:Y:S01]  /*0600*/  @!P3 FMUL R5, R5, 0.0099999997764825820923 ;  /* 0x3c23d70a0505b820 */ /* 0x000fe20000400000 */
[----:B------:R-:W-:Y:S01]  /*0610*/  FSETP.GT.AND P4, PT, R4, RZ, PT ;  /* 0x000000ff0400720b */ /* 0x000fe20003f84000 */
[----:B0-----:R-:W-:-:S05]  /*0620*/  IMAD.WIDE R12, R0, 0x4, R12 ;  /* 0x00000004000c7825 */ /* 0x001fca00078e020c */
[----:B------:R-:W-:-:S07]  /*0630*/  @!P1 FMUL R7, R7, 0.0099999997764825820923 ;  /* 0x3c23d70a07079820 */ /* 0x000fce0000400000 */
[----:B------:R-:W-:Y:S01]  /*0640*/  @!P4 FMUL R4, R4, 0.0099999997764825820923 ;  /* 0x3c23d70a0404c820 */ /* 0x000fe20000400000 */
[----:B------:R-:W-:Y:S06]  /*0650*/  @P0 EXIT ;  /* 0x000000000000094d */ /* 0x000fec0003800000 */
[----:B------:R-:W-:Y:S01]  /*0660*/  STG.E.128 desc[UR4][R12.64], R4 ;  /* 0x000000040c007986 */ /* 0x000fe2000c101d04 */
[----:B------:R-:W-:Y:S05]  /*0670*/  EXIT ;  /* 0x000000000000794d */ /* 0x000fea0003800000 */
.L_x_0:
[----:B------:R-:W-:-:S00]  /*0680*/  BRA `(.L_x_0) ;  /* 0xfffffffc00fc7947 */ /* 0x000fc0000383ffff */
[----:B------:R-:W-:-:S00]  /*0690*/  NOP ;  /* 0x0000000000007918 */ /* 0x000fc00000000000 */
        /* <DEDUP_REMOVED lines=14> */
.L_x_1:


//--------------------- .nv.global.init           --------------------------
	.section	.nv.global.init,"aw",@progbits
.nv.global.init:
	.type		_$_str,@object
	.size		_$_str,(_$_str_$_2 - _$_str)
_$_str:
        /*0000*/ 	.byte	0x5f, 0x5f, 0x43, 0x55, 0x44, 0x41, 0x5f, 0x46, 0x54, 0x5a, 0x00
	.type		_$_str_$_2,@object
	.size		_$_str_$_2,(.L_1 - _$_str_$_2)
_$_str_$_2:
        /*000b*/ 	.byte	0x5f, 0x5f, 0x43, 0x55, 0x44, 0x41, 0x5f, 0x50, 0x52, 0x45, 0x43, 0x5f, 0x53, 0x51, 0x52, 0x54
        /*001b*/ 	.byte	0x00
.L_1:


//--------------------- .nv.constant0.triton_poi_fused__native_batch_norm_legit_no_training_leaky_relu_6 --------------------------
	.section	.nv.constant0.triton_poi_fused__native_batch_norm_legit_no_training_leaky_relu_6,"a",@progbits
	.sectionflags	@""
	.align	4
.nv.constant0.triton_poi_fused__native_batch_norm_legit_no_training_leaky_relu_6:
	.zero		580
